//
// Generated by NVIDIA NVVM Compiler
//
// Compiler Build ID: CL-36424714
// Cuda compilation tools, release 13.0, V13.0.88
// Based on NVVM 20.0.0
//

.version 9.0
.target sm_100
.address_size 64

	// .globl	_Z12grind_kernelPKhPiPyPh
.const .align 1 .b8 d_target_prefix[10];
.const .align 4 .u32 d_prefix_len;
.const .align 1 .b8 d_target_suffix[10];
.const .align 4 .u32 d_suffix_len;

.visible .entry _Z12grind_kernelPKhPiPyPh(
	.param .u64 .ptr .align 1 _Z12grind_kernelPKhPiPyPh_param_0,
	.param .u64 .ptr .align 1 _Z12grind_kernelPKhPiPyPh_param_1,
	.param .u64 .ptr .align 1 _Z12grind_kernelPKhPiPyPh_param_2,
	.param .u64 .ptr .align 1 _Z12grind_kernelPKhPiPyPh_param_3
)
{


	ret;

}


// ===== COMPILED SASS (sm_100) =====

	.target	sm_100

	.elftype	@"ET_EXEC"


//--------------------- .note.nv.tkinfo           --------------------------
	.section	.note.nv.tkinfo,"",@"SHT_NOTE"
	.sectionflags	@"SHF_NOTE_NV_TKINFO"
	.tkinfo
        /*0018*/ 	.word	0x00000002
        /*0030*/ 	.string	""
        /*0030*/ 	.string	"ptxas"
        /*0030*/ 	.string	"Cuda compilation tools, release 13.0, V13.0.88"
        /*0030*/ 	.string	"Build cuda_13.0.r13.0/compiler.36424714_0"
        /*0030*/ 	.string	"-arch sm_100 -m 64 "



//--------------------- .note.nv.cuinfo           --------------------------
	.section	.note.nv.cuinfo,"",@"SHT_NOTE"
	.sectionflags	@"SHF_NOTE_NV_CUINFO"
        /*0018*/ 	.short	0x0002
        /*001a*/ 	.short	0x0064
        /*001c*/ 	.short	0x0082
	.zero		2


//--------------------- .nv.info                  --------------------------
	.section	.nv.info,"",@"SHT_CUDA_INFO"
	.align	4


	//----- nvinfo : EIATTR_REGCOUNT
	.align		4
        /*0000*/ 	.byte	0x04, 0x2f
        /*0002*/ 	.short	(.L_5 - .L_4)
	.align		4
.L_4:
        /*0004*/ 	.word	index@(_Z12grind_kernelPKhPiPyPh)
        /*0008*/ 	.word	0x00000004


	//----- nvinfo : EIATTR_FRAME_SIZE
	.align		4
.L_5:
        /*000c*/ 	.byte	0x04, 0x11
        /*000e*/ 	.short	(.L_7 - .L_6)
	.align		4
.L_6:
        /*0010*/ 	.word	index@(_Z12grind_kernelPKhPiPyPh)
        /*0014*/ 	.word	0x00000000


	//----- nvinfo : EIATTR_MIN_STACK_SIZE
	.align		4
.L_7:
        /*0018*/ 	.byte	0x04, 0x12
        /*001a*/ 	.short	(.L_9 - .L_8)
	.align		4
.L_8:
        /*001c*/ 	.word	index@(_Z12grind_kernelPKhPiPyPh)
        /*0020*/ 	.word	0x00000000
.L_9:


//--------------------- .nv.compat                --------------------------
	.section	.nv.compat,"",@"SHT_CUDA_COMPAT_INFO"
	.align	4
        /*0000*/ 	.byte	0x02, 0x09, 0x00, 0x00, 0x02, 0x02, 0x01, 0x00, 0x02, 0x05, 0x05, 0x00, 0x03, 0x07, 0x01, 0x01
        /*0010*/ 	.byte	0x02, 0x03, 0x00, 0x00, 0x02, 0x06, 0x01, 0x00, 0x04, 0x0b, 0x08, 0x00, 0x09, 0x00, 0x00, 0x00
        /*0020*/ 	.byte	0x00, 0x00, 0x00, 0x00


//--------------------- .nv.info._Z12grind_kernelPKhPiPyPh --------------------------
	.section	.nv.info._Z12grind_kernelPKhPiPyPh,"",@"SHT_CUDA_INFO"
	.sectionflags	@""
	.align	4


	//----- nvinfo : EIATTR_CUDA_API_VERSION
	.align		4
        /*0000*/ 	.byte	0x04, 0x37
        /*0002*/ 	.short	(.L_11 - .L_10)
.L_10:
        /*0004*/ 	.word	0x00000082


	//----- nvinfo : EIATTR_KPARAM_INFO
	.align		4
.L_11:
        /*0008*/ 	.byte	0x04, 0x17
        /*000a*/ 	.short	(.L_13 - .L_12)
.L_12:
        /*000c*/ 	.word	0x00000000
        /*0010*/ 	.short	0x0003
        /*0012*/ 	.short	0x0018
        /*0014*/ 	.byte	0x00, 0xf5, 0x21, 0x00


	//----- nvinfo : EIATTR_KPARAM_INFO
	.align		4
.L_13:
        /*0018*/ 	.byte	0x04, 0x17
        /*001a*/ 	.short	(.L_15 - .L_14)
.L_14:
        /*001c*/ 	.word	0x00000000
        /*0020*/ 	.short	0x0002
        /*0022*/ 	.short	0x0010
        /*0024*/ 	.byte	0x00, 0xf5, 0x21, 0x00


	//----- nvinfo : EIATTR_KPARAM_INFO
	.align		4
.L_15:
        /*0028*/ 	.byte	0x04, 0x17
        /*002a*/ 	.short	(.L_17 - .L_16)
.L_16:
        /*002c*/ 	.word	0x00000000
        /*0030*/ 	.short	0x0001
        /*0032*/ 	.short	0x0008
        /*0034*/ 	.byte	0x00, 0xf5, 0x21, 0x00


	//----- nvinfo : EIATTR_KPARAM_INFO
	.align		4
.L_17:
        /*0038*/ 	.byte	0x04, 0x17
        /*003a*/ 	.short	(.L_19 - .L_18)
.L_18:
        /*003c*/ 	.word	0x00000000
        /*0040*/ 	.short	0x0000
        /*0042*/ 	.short	0x0000
        /*0044*/ 	.byte	0x00, 0xf5, 0x21, 0x00


	//----- nvinfo : EIATTR_SPARSE_MMA_MASK
	.align		4
.L_19:
        /*0048*/ 	.byte	0x03, 0x50
        /*004a*/ 	.short	0x0000


	//----- nvinfo : EIATTR_MAXREG_COUNT
	.align		4
        /*004c*/ 	.byte	0x03, 0x1b
        /*004e*/ 	.short	0x00ff


	//----- nvinfo : EIATTR_MERCURY_ISA_VERSION
	.align		4
        /*0050*/ 	.byte	0x03, 0x5f
        /*0052*/ 	.short	0x0101


	//----- nvinfo : EIATTR_VRC_CTA_INIT_COUNT
	.align		4
        /*0054*/ 	.byte	0x02, 0x4a
	.zero		1
	.zero		1


	//----- nvinfo : EIATTR_EXIT_INSTR_OFFSETS
	.align		4
        /*0058*/ 	.byte	0x04, 0x1c
        /*005a*/ 	.short	(.L_21 - .L_20)


	//   ....[0]....
.L_20:
        /*005c*/ 	.word	0x00000010


	//----- nvinfo : EIATTR_CBANK_PARAM_SIZE
	.align		4
.L_21:
        /*0060*/ 	.byte	0x03, 0x19
        /*0062*/ 	.short	0x0020


	//----- nvinfo : EIATTR_PARAM_CBANK
	.align		4
        /*0064*/ 	.byte	0x04, 0x0a
        /*0066*/ 	.short	(.L_23 - .L_22)
	.align		4
.L_22:
        /*0068*/ 	.word	index@(.nv.constant0._Z12grind_kernelPKhPiPyPh)
        /*006c*/ 	.short	0x0380
        /*006e*/ 	.short	0x0020


	//----- nvinfo : EIATTR_SW_WAR
	.align		4
.L_23:
        /*0070*/ 	.byte	0x04, 0x36
        /*0072*/ 	.short	(.L_25 - .L_24)
.L_24:
        /*0074*/ 	.word	0x00000008
.L_25:


//--------------------- .nv.callgraph             --------------------------
	.section	.nv.callgraph,"",@"SHT_CUDA_CALLGRAPH"
	.align	4
	.sectionentsize	8
	.align		4
        /*0000*/ 	.word	0x00000000
	.align		4
        /*0004*/ 	.word	0xffffffff
	.align		4
        /*0008*/ 	.word	0x00000000
	.align		4
        /*000c*/ 	.word	0xfffffffe
	.align		4
        /*0010*/ 	.word	0x00000000
	.align		4
        /*0014*/ 	.word	0xfffffffd
	.align		4
        /*0018*/ 	.word	0x00000000
	.align		4
        /*001c*/ 	.word	0xfffffffc


//--------------------- .nv.constant3             --------------------------
	.section	.nv.constant3,"a",@progbits
	.align	4
.nv.constant3:
	.type		d_target_prefix,@object
	.size		d_target_prefix,(.L_0 - d_target_prefix)
d_target_prefix:
	.zero		10
.L_0:
	.zero		2
	.type		d_prefix_len,@object
	.size		d_prefix_len,(d_target_suffix - d_prefix_len)
d_prefix_len:
	.zero		4
	.type		d_target_suffix,@object
	.size		d_target_suffix,(.L_2 - d_target_suffix)
d_target_suffix:
	.zero		10
.L_2:
	.zero		2
	.type		d_suffix_len,@object
	.size		d_suffix_len,(.L_3 - d_suffix_len)
d_suffix_len:
	.zero		4
.L_3:


//--------------------- .text._Z12grind_kernelPKhPiPyPh --------------------------
	.section	.text._Z12grind_kernelPKhPiPyPh,"ax",@progbits
	.align	128
        .global         _Z12grind_kernelPKhPiPyPh
        .type           _Z12grind_kernelPKhPiPyPh,@function
        .size           _Z12grind_kernelPKhPiPyPh,(.L_x_1 - _Z12grind_kernelPKhPiPyPh)
        .other          _Z12grind_kernelPKhPiPyPh,@"STO_CUDA_ENTRY STV_DEFAULT"
_Z12grind_kernelPKhPiPyPh:
.text._Z12grind_kernelPKhPiPyPh:
[----:B------:R-:W-:Y:S01]  /*0000*/  LDC R1, c[0x0][0x37c] ;  /* 0x0000df00ff017b82 */ /* 0x000fe20000000800 */
[----:B------:R-:W-:Y:S05]  /*0010*/  EXIT ;  /* 0x000000000000794d */ /* 0x000fea0003800000 */
.L_x_0:
[----:B------:R-:W-:-:S00]  /*0020*/  BRA `(.L_x_0) ;  /* 0xfffffffc00fc7947 */ /* 0x000fc0000383ffff */
[----:B------:R-:W-:-:S00]  /*0030*/  NOP ;  /* 0x0000000000007918 */ /* 0x000fc00000000000 */
        /* <DEDUP_REMOVED lines=12> */
.L_x_1:


//--------------------- .nv.shared.reserved.0     --------------------------
	.section	.nv.shared.reserved.0,"aw",@nobits
	.weak		__nv_reservedSMEM_offset_0_alias
	.size		__nv_reservedSMEM_offset_0_alias, 0, 64
	.other		__nv_reservedSMEM_offset_0_alias,@"STO_CUDA_RESERVED_SHARED STV_DEFAULT"
__nv_reservedSMEM_offset_0_alias:
	.zero		0
	.zero		64


//--------------------- .nv.constant0._Z12grind_kernelPKhPiPyPh --------------------------
	.section	.nv.constant0._Z12grind_kernelPKhPiPyPh,"a",@progbits
	.sectionflags	@""
	.align	4
.nv.constant0._Z12grind_kernelPKhPiPyPh:
	.zero		928


//--------------------- SYMBOLS --------------------------

	.type		.nv.reservedSmem.offset0,@object
	.size		.nv.reservedSmem.offset0,0x4
